//
// Generated by NVIDIA NVVM Compiler
//
// Compiler Build ID: CL-36424714
// Cuda compilation tools, release 13.0, V13.0.88
// Based on NVVM 20.0.0
//

.version 9.0
.target sm_100
.address_size 64

	// .globl	_Z25yuv420_to_rgb_p3c3_kernelPKhiS0_iS0_iPhiii
.const .align 4 .b8 YUV420_TO_RGB_BT601[36] = {244, 253, 148, 63, 0, 0, 0, 0, 186, 73, 204, 63, 244, 253, 148, 63, 57, 180, 200, 190, 197, 32, 80, 191, 244, 253, 148, 63, 135, 22, 1, 64};

.visible .entry _Z25yuv420_to_rgb_p3c3_kernelPKhiS0_iS0_iPhiii(
	.param .u64 .ptr .align 1 _Z25yuv420_to_rgb_p3c3_kernelPKhiS0_iS0_iPhiii_param_0,
	.param .u32 _Z25yuv420_to_rgb_p3c3_kernelPKhiS0_iS0_iPhiii_param_1,
	.param .u64 .ptr .align 1 _Z25yuv420_to_rgb_p3c3_kernelPKhiS0_iS0_iPhiii_param_2,
	.param .u32 _Z25yuv420_to_rgb_p3c3_kernelPKhiS0_iS0_iPhiii_param_3,
	.param .u64 .ptr .align 1 _Z25yuv420_to_rgb_p3c3_kernelPKhiS0_iS0_iPhiii_param_4,
	.param .u32 _Z25yuv420_to_rgb_p3c3_kernelPKhiS0_iS0_iPhiii_param_5,
	.param .u64 .ptr .align 1 _Z25yuv420_to_rgb_p3c3_kernelPKhiS0_iS0_iPhiii_param_6,
	.param .u32 _Z25yuv420_to_rgb_p3c3_kernelPKhiS0_iS0_iPhiii_param_7,
	.param .u32 _Z25yuv420_to_rgb_p3c3_kernelPKhiS0_iS0_iPhiii_param_8,
	.param .u32 _Z25yuv420_to_rgb_p3c3_kernelPKhiS0_iS0_iPhiii_param_9
)
{
	.reg .pred 	%p<4>;
	.reg .b16 	%rs<7>;
	.reg .b32 	%r<27>;
	.reg .b32 	%f<34>;
	.reg .b64 	%rd<17>;

	ld.param.u64 	%rd1, [_Z25yuv420_to_rgb_p3c3_kernelPKhiS0_iS0_iPhiii_param_0];
	ld.param.u32 	%r3, [_Z25yuv420_to_rgb_p3c3_kernelPKhiS0_iS0_iPhiii_param_1];
	ld.param.u64 	%rd2, [_Z25yuv420_to_rgb_p3c3_kernelPKhiS0_iS0_iPhiii_param_2];
	ld.param.u32 	%r4, [_Z25yuv420_to_rgb_p3c3_kernelPKhiS0_iS0_iPhiii_param_3];
	ld.param.u64 	%rd3, [_Z25yuv420_to_rgb_p3c3_kernelPKhiS0_iS0_iPhiii_param_4];
	ld.param.u32 	%r5, [_Z25yuv420_to_rgb_p3c3_kernelPKhiS0_iS0_iPhiii_param_5];
	ld.param.u64 	%rd4, [_Z25yuv420_to_rgb_p3c3_kernelPKhiS0_iS0_iPhiii_param_6];
	ld.param.u32 	%r6, [_Z25yuv420_to_rgb_p3c3_kernelPKhiS0_iS0_iPhiii_param_7];
	ld.param.u32 	%r7, [_Z25yuv420_to_rgb_p3c3_kernelPKhiS0_iS0_iPhiii_param_8];
	ld.param.u32 	%r8, [_Z25yuv420_to_rgb_p3c3_kernelPKhiS0_iS0_iPhiii_param_9];
	mov.u32 	%r10, %ctaid.x;
	mov.u32 	%r11, %ntid.x;
	mov.u32 	%r12, %tid.x;
	mad.lo.s32 	%r1, %r10, %r11, %r12;
	mov.u32 	%r13, %ctaid.y;
	mov.u32 	%r14, %ntid.y;
	mov.u32 	%r15, %tid.y;
	mad.lo.s32 	%r16, %r13, %r14, %r15;
	setp.ge.s32 	%p1, %r1, %r7;
	setp.ge.s32 	%p2, %r16, %r8;
	or.pred  	%p3, %p1, %p2;
	@%p3 bra 	$L__BB0_2;
	cvta.to.global.u64 	%rd5, %rd1;
	cvta.to.global.u64 	%rd6, %rd2;
	cvta.to.global.u64 	%rd7, %rd3;
	cvta.to.global.u64 	%rd8, %rd4;
	mad.lo.s32 	%r17, %r3, %r16, %r1;
	cvt.s64.s32 	%rd9, %r17;
	add.s64 	%rd10, %rd5, %rd9;
	ld.global.nc.u8 	%rs1, [%rd10];
	cvt.u16.u8 	%rs2, %rs1;
	shr.s32 	%r18, %r1, 1;
	shr.u32 	%r19, %r16, 1;
	mad.lo.s32 	%r20, %r4, %r19, %r18;
	cvt.s64.s32 	%rd11, %r20;
	add.s64 	%rd12, %rd6, %rd11;
	ld.global.nc.u8 	%rs3, [%rd12];
	cvt.u16.u8 	%rs4, %rs3;
	mad.lo.s32 	%r21, %r5, %r19, %r18;
	cvt.s64.s32 	%rd13, %r21;
	add.s64 	%rd14, %rd7, %rd13;
	ld.global.nc.u8 	%rs5, [%rd14];
	cvt.u16.u8 	%rs6, %rs5;
	cvt.rn.f32.u16 	%f1, %rs2;
	add.f32 	%f2, %f1, 0fC1800000;
	cvt.rn.f32.u16 	%f3, %rs4;
	add.f32 	%f4, %f3, 0fC3000000;
	cvt.rn.f32.u16 	%f5, %rs6;
	add.f32 	%f6, %f5, 0fC3000000;
	ld.const.f32 	%f7, [YUV420_TO_RGB_BT601];
	ld.const.f32 	%f8, [YUV420_TO_RGB_BT601+4];
	mul.f32 	%f9, %f4, %f8;
	fma.rn.f32 	%f10, %f2, %f7, %f9;
	ld.const.f32 	%f11, [YUV420_TO_RGB_BT601+8];
	fma.rn.f32 	%f12, %f6, %f11, %f10;
	ld.const.f32 	%f13, [YUV420_TO_RGB_BT601+12];
	ld.const.f32 	%f14, [YUV420_TO_RGB_BT601+16];
	mul.f32 	%f15, %f4, %f14;
	fma.rn.f32 	%f16, %f2, %f13, %f15;
	ld.const.f32 	%f17, [YUV420_TO_RGB_BT601+20];
	fma.rn.f32 	%f18, %f6, %f17, %f16;
	ld.const.f32 	%f19, [YUV420_TO_RGB_BT601+24];
	ld.const.f32 	%f20, [YUV420_TO_RGB_BT601+28];
	mul.f32 	%f21, %f4, %f20;
	fma.rn.f32 	%f22, %f2, %f19, %f21;
	ld.const.f32 	%f23, [YUV420_TO_RGB_BT601+32];
	fma.rn.f32 	%f24, %f6, %f23, %f22;
	add.f32 	%f25, %f12, 0f3F000000;
	min.f32 	%f26, %f25, 0f437F0000;
	max.f32 	%f27, %f26, 0f00000000;
	cvt.rzi.u32.f32 	%r22, %f27;
	add.f32 	%f28, %f18, 0f3F000000;
	min.f32 	%f29, %f28, 0f437F0000;
	max.f32 	%f30, %f29, 0f00000000;
	cvt.rzi.u32.f32 	%r23, %f30;
	add.f32 	%f31, %f24, 0f3F000000;
	min.f32 	%f32, %f31, 0f437F0000;
	max.f32 	%f33, %f32, 0f00000000;
	cvt.rzi.u32.f32 	%r24, %f33;
	mul.lo.s32 	%r25, %r6, %r16;
	mad.lo.s32 	%r26, %r1, 3, %r25;
	cvt.s64.s32 	%rd15, %r26;
	add.s64 	%rd16, %rd8, %rd15;
	st.global.u8 	[%rd16], %r22;
	st.global.u8 	[%rd16+1], %r23;
	st.global.u8 	[%rd16+2], %r24;
$L__BB0_2:
	ret;

}
	// .globl	_Z25yuv420_to_rgb_p3c4_kernelPKhiS0_iS0_iPhiiii
.visible .entry _Z25yuv420_to_rgb_p3c4_kernelPKhiS0_iS0_iPhiiii(
	.param .u64 .ptr .align 1 _Z25yuv420_to_rgb_p3c4_kernelPKhiS0_iS0_iPhiiii_param_0,
	.param .u32 _Z25yuv420_to_rgb_p3c4_kernelPKhiS0_iS0_iPhiiii_param_1,
	.param .u64 .ptr .align 1 _Z25yuv420_to_rgb_p3c4_kernelPKhiS0_iS0_iPhiiii_param_2,
	.param .u32 _Z25yuv420_to_rgb_p3c4_kernelPKhiS0_iS0_iPhiiii_param_3,
	.param .u64 .ptr .align 1 _Z25yuv420_to_rgb_p3c4_kernelPKhiS0_iS0_iPhiiii_param_4,
	.param .u32 _Z25yuv420_to_rgb_p3c4_kernelPKhiS0_iS0_iPhiiii_param_5,
	.param .u64 .ptr .align 1 _Z25yuv420_to_rgb_p3c4_kernelPKhiS0_iS0_iPhiiii_param_6,
	.param .u32 _Z25yuv420_to_rgb_p3c4_kernelPKhiS0_iS0_iPhiiii_param_7,
	.param .u32 _Z25yuv420_to_rgb_p3c4_kernelPKhiS0_iS0_iPhiiii_param_8,
	.param .u32 _Z25yuv420_to_rgb_p3c4_kernelPKhiS0_iS0_iPhiiii_param_9,
	.param .u32 _Z25yuv420_to_rgb_p3c4_kernelPKhiS0_iS0_iPhiiii_param_10
)
{
	.reg .pred 	%p<6>;
	.reg .b16 	%rs<11>;
	.reg .b32 	%r<28>;
	.reg .b32 	%f<34>;
	.reg .b64 	%rd<17>;

	ld.param.u64 	%rd2, [_Z25yuv420_to_rgb_p3c4_kernelPKhiS0_iS0_iPhiiii_param_0];
	ld.param.u32 	%r3, [_Z25yuv420_to_rgb_p3c4_kernelPKhiS0_iS0_iPhiiii_param_1];
	ld.param.u64 	%rd3, [_Z25yuv420_to_rgb_p3c4_kernelPKhiS0_iS0_iPhiiii_param_2];
	ld.param.u32 	%r4, [_Z25yuv420_to_rgb_p3c4_kernelPKhiS0_iS0_iPhiiii_param_3];
	ld.param.u64 	%rd4, [_Z25yuv420_to_rgb_p3c4_kernelPKhiS0_iS0_iPhiiii_param_4];
	ld.param.u32 	%r5, [_Z25yuv420_to_rgb_p3c4_kernelPKhiS0_iS0_iPhiiii_param_5];
	ld.param.u64 	%rd5, [_Z25yuv420_to_rgb_p3c4_kernelPKhiS0_iS0_iPhiiii_param_6];
	ld.param.u32 	%r6, [_Z25yuv420_to_rgb_p3c4_kernelPKhiS0_iS0_iPhiiii_param_7];
	ld.param.u32 	%r8, [_Z25yuv420_to_rgb_p3c4_kernelPKhiS0_iS0_iPhiiii_param_8];
	ld.param.u32 	%r9, [_Z25yuv420_to_rgb_p3c4_kernelPKhiS0_iS0_iPhiiii_param_9];
	ld.param.u32 	%r7, [_Z25yuv420_to_rgb_p3c4_kernelPKhiS0_iS0_iPhiiii_param_10];
	mov.u32 	%r11, %ctaid.x;
	mov.u32 	%r12, %ntid.x;
	mov.u32 	%r13, %tid.x;
	mad.lo.s32 	%r1, %r11, %r12, %r13;
	mov.u32 	%r14, %ctaid.y;
	mov.u32 	%r15, %ntid.y;
	mov.u32 	%r16, %tid.y;
	mad.lo.s32 	%r17, %r14, %r15, %r16;
	setp.ge.s32 	%p1, %r1, %r8;
	setp.ge.s32 	%p2, %r17, %r9;
	or.pred  	%p3, %p1, %p2;
	@%p3 bra 	$L__BB1_6;
	cvta.to.global.u64 	%rd6, %rd5;
	cvta.to.global.u64 	%rd7, %rd2;
	cvta.to.global.u64 	%rd8, %rd3;
	cvta.to.global.u64 	%rd9, %rd4;
	mad.lo.s32 	%r18, %r3, %r17, %r1;
	cvt.s64.s32 	%rd10, %r18;
	add.s64 	%rd11, %rd7, %rd10;
	ld.global.nc.u8 	%rs3, [%rd11];
	cvt.u16.u8 	%rs10, %rs3;
	shr.s32 	%r19, %r1, 1;
	shr.u32 	%r20, %r17, 1;
	mad.lo.s32 	%r21, %r4, %r20, %r19;
	cvt.s64.s32 	%rd12, %r21;
	add.s64 	%rd13, %rd8, %rd12;
	ld.global.nc.u8 	%rs4, [%rd13];
	cvt.u16.u8 	%rs5, %rs4;
	mad.lo.s32 	%r22, %r5, %r20, %r19;
	cvt.s64.s32 	%rd14, %r22;
	add.s64 	%rd15, %rd9, %rd14;
	ld.global.nc.u8 	%rs6, [%rd15];
	cvt.u16.u8 	%rs7, %rs6;
	cvt.rn.f32.u16 	%f1, %rs10;
	add.f32 	%f2, %f1, 0fC1800000;
	cvt.rn.f32.u16 	%f3, %rs5;
	add.f32 	%f4, %f3, 0fC3000000;
	cvt.rn.f32.u16 	%f5, %rs7;
	add.f32 	%f6, %f5, 0fC3000000;
	ld.const.f32 	%f7, [YUV420_TO_RGB_BT601];
	ld.const.f32 	%f8, [YUV420_TO_RGB_BT601+4];
	mul.f32 	%f9, %f4, %f8;
	fma.rn.f32 	%f10, %f2, %f7, %f9;
	ld.const.f32 	%f11, [YUV420_TO_RGB_BT601+8];
	fma.rn.f32 	%f12, %f6, %f11, %f10;
	ld.const.f32 	%f13, [YUV420_TO_RGB_BT601+12];
	ld.const.f32 	%f14, [YUV420_TO_RGB_BT601+16];
	mul.f32 	%f15, %f4, %f14;
	fma.rn.f32 	%f16, %f2, %f13, %f15;
	ld.const.f32 	%f17, [YUV420_TO_RGB_BT601+20];
	fma.rn.f32 	%f18, %f6, %f17, %f16;
	ld.const.f32 	%f19, [YUV420_TO_RGB_BT601+24];
	ld.const.f32 	%f20, [YUV420_TO_RGB_BT601+28];
	mul.f32 	%f21, %f4, %f20;
	fma.rn.f32 	%f22, %f2, %f19, %f21;
	ld.const.f32 	%f23, [YUV420_TO_RGB_BT601+32];
	fma.rn.f32 	%f24, %f6, %f23, %f22;
	add.f32 	%f25, %f12, 0f3F000000;
	min.f32 	%f26, %f25, 0f437F0000;
	max.f32 	%f27, %f26, 0f00000000;
	cvt.rzi.u32.f32 	%r23, %f27;
	add.f32 	%f28, %f18, 0f3F000000;
	min.f32 	%f29, %f28, 0f437F0000;
	max.f32 	%f30, %f29, 0f00000000;
	cvt.rzi.u32.f32 	%r24, %f30;
	add.f32 	%f31, %f24, 0f3F000000;
	min.f32 	%f32, %f31, 0f437F0000;
	max.f32 	%f33, %f32, 0f00000000;
	cvt.rzi.u32.f32 	%r25, %f33;
	shl.b32 	%r26, %r1, 2;
	mad.lo.s32 	%r27, %r6, %r17, %r26;
	cvt.s64.s32 	%rd16, %r27;
	add.s64 	%rd1, %rd6, %rd16;
	st.global.u8 	[%rd1], %r23;
	st.global.u8 	[%rd1+1], %r24;
	st.global.u8 	[%rd1+2], %r25;
	setp.eq.s32 	%p4, %r7, 0;
	@%p4 bra 	$L__BB1_5;
	setp.eq.s32 	%p5, %r7, 1;
	@%p5 bra 	$L__BB1_4;
	mov.b16 	%rs10, 0;
	bra.uni 	$L__BB1_5;
$L__BB1_4:
	mov.b16 	%rs10, 255;
$L__BB1_5:
	st.global.u8 	[%rd1+3], %rs10;
$L__BB1_6:
	ret;

}
	// .globl	_Z25yuv420_to_rgb_p3p3_kernelPKhiS0_iS0_iPhS1_S1_iii
.visible .entry _Z25yuv420_to_rgb_p3p3_kernelPKhiS0_iS0_iPhS1_S1_iii(
	.param .u64 .ptr .align 1 _Z25yuv420_to_rgb_p3p3_kernelPKhiS0_iS0_iPhS1_S1_iii_param_0,
	.param .u32 _Z25yuv420_to_rgb_p3p3_kernelPKhiS0_iS0_iPhS1_S1_iii_param_1,
	.param .u64 .ptr .align 1 _Z25yuv420_to_rgb_p3p3_kernelPKhiS0_iS0_iPhS1_S1_iii_param_2,
	.param .u32 _Z25yuv420_to_rgb_p3p3_kernelPKhiS0_iS0_iPhS1_S1_iii_param_3,
	.param .u64 .ptr .align 1 _Z25yuv420_to_rgb_p3p3_kernelPKhiS0_iS0_iPhS1_S1_iii_param_4,
	.param .u32 _Z25yuv420_to_rgb_p3p3_kernelPKhiS0_iS0_iPhS1_S1_iii_param_5,
	.param .u64 .ptr .align 1 _Z25yuv420_to_rgb_p3p3_kernelPKhiS0_iS0_iPhS1_S1_iii_param_6,
	.param .u64 .ptr .align 1 _Z25yuv420_to_rgb_p3p3_kernelPKhiS0_iS0_iPhS1_S1_iii_param_7,
	.param .u64 .ptr .align 1 _Z25yuv420_to_rgb_p3p3_kernelPKhiS0_iS0_iPhS1_S1_iii_param_8,
	.param .u32 _Z25yuv420_to_rgb_p3p3_kernelPKhiS0_iS0_iPhS1_S1_iii_param_9,
	.param .u32 _Z25yuv420_to_rgb_p3p3_kernelPKhiS0_iS0_iPhS1_S1_iii_param_10,
	.param .u32 _Z25yuv420_to_rgb_p3p3_kernelPKhiS0_iS0_iPhS1_S1_iii_param_11
)
{
	.reg .pred 	%p<4>;
	.reg .b16 	%rs<7>;
	.reg .b32 	%r<26>;
	.reg .b32 	%f<34>;
	.reg .b64 	%rd<25>;

	ld.param.u32 	%r3, [_Z25yuv420_to_rgb_p3p3_kernelPKhiS0_iS0_iPhS1_S1_iii_param_1];
	ld.param.u32 	%r4, [_Z25yuv420_to_rgb_p3p3_kernelPKhiS0_iS0_iPhS1_S1_iii_param_3];
	ld.param.u64 	%rd3, [_Z25yuv420_to_rgb_p3p3_kernelPKhiS0_iS0_iPhS1_S1_iii_param_4];
	ld.param.u32 	%r5, [_Z25yuv420_to_rgb_p3p3_kernelPKhiS0_iS0_iPhS1_S1_iii_param_5];
	ld.param.u64 	%rd4, [_Z25yuv420_to_rgb_p3p3_kernelPKhiS0_iS0_iPhS1_S1_iii_param_6];
	ld.param.u64 	%rd5, [_Z25yuv420_to_rgb_p3p3_kernelPKhiS0_iS0_iPhS1_S1_iii_param_7];
	ld.param.u64 	%rd6, [_Z25yuv420_to_rgb_p3p3_kernelPKhiS0_iS0_iPhS1_S1_iii_param_8];
	ld.param.u32 	%r6, [_Z25yuv420_to_rgb_p3p3_kernelPKhiS0_iS0_iPhS1_S1_iii_param_9];
	ld.param.u32 	%r7, [_Z25yuv420_to_rgb_p3p3_kernelPKhiS0_iS0_iPhS1_S1_iii_param_10];
	ld.param.u32 	%r8, [_Z25yuv420_to_rgb_p3p3_kernelPKhiS0_iS0_iPhS1_S1_iii_param_11];
	mov.u32 	%r10, %ctaid.x;
	mov.u32 	%r11, %ntid.x;
	mov.u32 	%r12, %tid.x;
	mad.lo.s32 	%r1, %r10, %r11, %r12;
	mov.u32 	%r13, %ctaid.y;
	mov.u32 	%r14, %ntid.y;
	mov.u32 	%r15, %tid.y;
	mad.lo.s32 	%r16, %r13, %r14, %r15;
	setp.ge.s32 	%p1, %r1, %r7;
	setp.ge.s32 	%p2, %r16, %r8;
	or.pred  	%p3, %p1, %p2;
	@%p3 bra 	$L__BB2_2;
	ld.param.u64 	%rd24, [_Z25yuv420_to_rgb_p3p3_kernelPKhiS0_iS0_iPhS1_S1_iii_param_2];
	ld.param.u64 	%rd23, [_Z25yuv420_to_rgb_p3p3_kernelPKhiS0_iS0_iPhS1_S1_iii_param_0];
	cvta.to.global.u64 	%rd7, %rd23;
	cvta.to.global.u64 	%rd8, %rd24;
	cvta.to.global.u64 	%rd9, %rd3;
	cvta.to.global.u64 	%rd10, %rd4;
	cvta.to.global.u64 	%rd11, %rd5;
	cvta.to.global.u64 	%rd12, %rd6;
	mad.lo.s32 	%r17, %r3, %r16, %r1;
	cvt.s64.s32 	%rd13, %r17;
	add.s64 	%rd14, %rd7, %rd13;
	ld.global.nc.u8 	%rs1, [%rd14];
	cvt.u16.u8 	%rs2, %rs1;
	shr.s32 	%r18, %r1, 1;
	shr.u32 	%r19, %r16, 1;
	mad.lo.s32 	%r20, %r4, %r19, %r18;
	cvt.s64.s32 	%rd15, %r20;
	add.s64 	%rd16, %rd8, %rd15;
	ld.global.nc.u8 	%rs3, [%rd16];
	cvt.u16.u8 	%rs4, %rs3;
	mad.lo.s32 	%r21, %r5, %r19, %r18;
	cvt.s64.s32 	%rd17, %r21;
	add.s64 	%rd18, %rd9, %rd17;
	ld.global.nc.u8 	%rs5, [%rd18];
	cvt.u16.u8 	%rs6, %rs5;
	cvt.rn.f32.u16 	%f1, %rs2;
	add.f32 	%f2, %f1, 0fC1800000;
	cvt.rn.f32.u16 	%f3, %rs4;
	add.f32 	%f4, %f3, 0fC3000000;
	cvt.rn.f32.u16 	%f5, %rs6;
	add.f32 	%f6, %f5, 0fC3000000;
	ld.const.f32 	%f7, [YUV420_TO_RGB_BT601];
	ld.const.f32 	%f8, [YUV420_TO_RGB_BT601+4];
	mul.f32 	%f9, %f4, %f8;
	fma.rn.f32 	%f10, %f2, %f7, %f9;
	ld.const.f32 	%f11, [YUV420_TO_RGB_BT601+8];
	fma.rn.f32 	%f12, %f6, %f11, %f10;
	ld.const.f32 	%f13, [YUV420_TO_RGB_BT601+12];
	ld.const.f32 	%f14, [YUV420_TO_RGB_BT601+16];
	mul.f32 	%f15, %f4, %f14;
	fma.rn.f32 	%f16, %f2, %f13, %f15;
	ld.const.f32 	%f17, [YUV420_TO_RGB_BT601+20];
	fma.rn.f32 	%f18, %f6, %f17, %f16;
	ld.const.f32 	%f19, [YUV420_TO_RGB_BT601+24];
	ld.const.f32 	%f20, [YUV420_TO_RGB_BT601+28];
	mul.f32 	%f21, %f4, %f20;
	fma.rn.f32 	%f22, %f2, %f19, %f21;
	ld.const.f32 	%f23, [YUV420_TO_RGB_BT601+32];
	fma.rn.f32 	%f24, %f6, %f23, %f22;
	add.f32 	%f25, %f12, 0f3F000000;
	min.f32 	%f26, %f25, 0f437F0000;
	max.f32 	%f27, %f26, 0f00000000;
	cvt.rzi.u32.f32 	%r22, %f27;
	add.f32 	%f28, %f18, 0f3F000000;
	min.f32 	%f29, %f28, 0f437F0000;
	max.f32 	%f30, %f29, 0f00000000;
	cvt.rzi.u32.f32 	%r23, %f30;
	add.f32 	%f31, %f24, 0f3F000000;
	min.f32 	%f32, %f31, 0f437F0000;
	max.f32 	%f33, %f32, 0f00000000;
	cvt.rzi.u32.f32 	%r24, %f33;
	mad.lo.s32 	%r25, %r6, %r16, %r1;
	cvt.s64.s32 	%rd19, %r25;
	add.s64 	%rd20, %rd10, %rd19;
	st.global.u8 	[%rd20], %r22;
	add.s64 	%rd21, %rd11, %rd19;
	st.global.u8 	[%rd21], %r23;
	add.s64 	%rd22, %rd12, %rd19;
	st.global.u8 	[%rd22], %r24;
$L__BB2_2:
	ret;

}


// ===== COMPILED SASS (sm_100) =====

	.target	sm_100

	.elftype	@"ET_EXEC"


//--------------------- .note.nv.tkinfo           --------------------------
	.section	.note.nv.tkinfo,"",@"SHT_NOTE"
	.sectionflags	@"SHF_NOTE_NV_TKINFO"
	.tkinfo
        /*0018*/ 	.word	0x00000002
        /*0030*/ 	.string	""
        /*0030*/ 	.string	"ptxas"
        /*0030*/ 	.string	"Cuda compilation tools, release 13.0, V13.0.88"
        /*0030*/ 	.string	"Build cuda_13.0.r13.0/compiler.36424714_0"
        /*0030*/ 	.string	"-arch sm_100 -m 64 "



//--------------------- .note.nv.cuinfo           --------------------------
	.section	.note.nv.cuinfo,"",@"SHT_NOTE"
	.sectionflags	@"SHF_NOTE_NV_CUINFO"
        /*0018*/ 	.short	0x0002
        /*001a*/ 	.short	0x0064
        /*001c*/ 	.short	0x0082
	.zero		2


//--------------------- .nv.info                  --------------------------
	.section	.nv.info,"",@"SHT_CUDA_INFO"
	.align	4


	//----- nvinfo : EIATTR_REGCOUNT
	.align		4
        /*0000*/ 	.byte	0x04, 0x2f
        /*0002*/ 	.short	(.L_2 - .L_1)
	.align		4
.L_1:
        /*0004*/ 	.word	index@(_Z25yuv420_to_rgb_p3c3_kernelPKhiS0_iS0_iPhiii)
        /*0008*/ 	.word	0x0000000e


	//----- nvinfo : EIATTR_FRAME_SIZE
	.align		4
.L_2:
        /*000c*/ 	.byte	0x04, 0x11
        /*000e*/ 	.short	(.L_4 - .L_3)
	.align		4
.L_3:
        /*0010*/ 	.word	index@(_Z25yuv420_to_rgb_p3c3_kernelPKhiS0_iS0_iPhiii)
        /*0014*/ 	.word	0x00000000


	//----- nvinfo : EIATTR_REGCOUNT
	.align		4
.L_4:
        /*0018*/ 	.byte	0x04, 0x2f
        /*001a*/ 	.short	(.L_6 - .L_5)
	.align		4
.L_5:
        /*001c*/ 	.word	index@(_Z25yuv420_to_rgb_p3c4_kernelPKhiS0_iS0_iPhiiii)
        /*0020*/ 	.word	0x0000000e


	//----- nvinfo : EIATTR_FRAME_SIZE
	.align		4
.L_6:
        /*0024*/ 	.byte	0x04, 0x11
        /*0026*/ 	.short	(.L_8 - .L_7)
	.align		4
.L_7:
        /*0028*/ 	.word	index@(_Z25yuv420_to_rgb_p3c4_kernelPKhiS0_iS0_iPhiiii)
        /*002c*/ 	.word	0x00000000


	//----- nvinfo : EIATTR_REGCOUNT
	.align		4
.L_8:
        /*0030*/ 	.byte	0x04, 0x2f
        /*0032*/ 	.short	(.L_10 - .L_9)
	.align		4
.L_9:
        /*0034*/ 	.word	index@(_Z25yuv420_to_rgb_p3p3_kernelPKhiS0_iS0_iPhS1_S1_iii)
        /*0038*/ 	.word	0x00000010


	//----- nvinfo : EIATTR_FRAME_SIZE
	.align		4
.L_10:
        /*003c*/ 	.byte	0x04, 0x11
        /*003e*/ 	.short	(.L_12 - .L_11)
	.align		4
.L_11:
        /*0040*/ 	.word	index@(_Z25yuv420_to_rgb_p3p3_kernelPKhiS0_iS0_iPhS1_S1_iii)
        /*0044*/ 	.word	0x00000000


	//----- nvinfo : EIATTR_MIN_STACK_SIZE
	.align		4
.L_12:
        /*0048*/ 	.byte	0x04, 0x12
        /*004a*/ 	.short	(.L_14 - .L_13)
	.align		4
.L_13:
        /*004c*/ 	.word	index@(_Z25yuv420_to_rgb_p3p3_kernelPKhiS0_iS0_iPhS1_S1_iii)
        /*0050*/ 	.word	0x00000000


	//----- nvinfo : EIATTR_MIN_STACK_SIZE
	.align		4
.L_14:
        /*0054*/ 	.byte	0x04, 0x12
        /*0056*/ 	.short	(.L_16 - .L_15)
	.align		4
.L_15:
        /*0058*/ 	.word	index@(_Z25yuv420_to_rgb_p3c4_kernelPKhiS0_iS0_iPhiiii)
        /*005c*/ 	.word	0x00000000


	//----- nvinfo : EIATTR_MIN_STACK_SIZE
	.align		4
.L_16:
        /*0060*/ 	.byte	0x04, 0x12
        /*0062*/ 	.short	(.L_18 - .L_17)
	.align		4
.L_17:
        /*0064*/ 	.word	index@(_Z25yuv420_to_rgb_p3c3_kernelPKhiS0_iS0_iPhiii)
        /*0068*/ 	.word	0x00000000
.L_18:


//--------------------- .nv.compat                --------------------------
	.section	.nv.compat,"",@"SHT_CUDA_COMPAT_INFO"
	.align	4
        /*0000*/ 	.byte	0x02, 0x09, 0x00, 0x00, 0x02, 0x02, 0x01, 0x00, 0x02, 0x05, 0x05, 0x00, 0x03, 0x07, 0x01, 0x01
        /*0010*/ 	.byte	0x02, 0x03, 0x00, 0x00, 0x02, 0x06, 0x01, 0x00, 0x04, 0x0b, 0x08, 0x00, 0x09, 0x00, 0x00, 0x00
        /*0020*/ 	.byte	0x00, 0x00, 0x00, 0x00


//--------------------- .nv.info._Z25yuv420_to_rgb_p3p3_kernelPKhiS0_iS0_iPhS1_S1_iii --------------------------
	.section	.nv.info._Z25yuv420_to_rgb_p3p3_kernelPKhiS0_iS0_iPhS1_S1_iii,"",@"SHT_CUDA_INFO"
	.sectionflags	@""
	.align	4


	//----- nvinfo : EIATTR_CUDA_API_VERSION
	.align		4
        /*0000*/ 	.byte	0x04, 0x37
        /*0002*/ 	.short	(.L_20 - .L_19)
.L_19:
        /*0004*/ 	.word	0x00000082


	//----- nvinfo : EIATTR_KPARAM_INFO
	.align		4
.L_20:
        /*0008*/ 	.byte	0x04, 0x17
        /*000a*/ 	.short	(.L_22 - .L_21)
.L_21:
        /*000c*/ 	.word	0x00000000
        /*0010*/ 	.short	0x000b
        /*0012*/ 	.short	0x0050
        /*0014*/ 	.byte	0x00, 0xf0, 0x11, 0x00


	//----- nvinfo : EIATTR_KPARAM_INFO
	.align		4
.L_22:
        /*0018*/ 	.byte	0x04, 0x17
        /*001a*/ 	.short	(.L_24 - .L_23)
.L_23:
        /*001c*/ 	.word	0x00000000
        /*0020*/ 	.short	0x000a
        /*0022*/ 	.short	0x004c
        /*0024*/ 	.byte	0x00, 0xf0, 0x11, 0x00


	//----- nvinfo : EIATTR_KPARAM_INFO
	.align		4
.L_24:
        /*0028*/ 	.byte	0x04, 0x17
        /*002a*/ 	.short	(.L_26 - .L_25)
.L_25:
        /*002c*/ 	.word	0x00000000
        /*0030*/ 	.short	0x0009
        /*0032*/ 	.short	0x0048
        /*0034*/ 	.byte	0x00, 0xf0, 0x11, 0x00


	//----- nvinfo : EIATTR_KPARAM_INFO
	.align		4
.L_26:
        /*0038*/ 	.byte	0x04, 0x17
        /*003a*/ 	.short	(.L_28 - .L_27)
.L_27:
        /*003c*/ 	.word	0x00000000
        /*0040*/ 	.short	0x0008
        /*0042*/ 	.short	0x0040
        /*0044*/ 	.byte	0x00, 0xf5, 0x21, 0x00


	//----- nvinfo : EIATTR_KPARAM_INFO
	.align		4
.L_28:
        /*0048*/ 	.byte	0x04, 0x17
        /*004a*/ 	.short	(.L_30 - .L_29)
.L_29:
        /*004c*/ 	.word	0x00000000
        /*0050*/ 	.short	0x0007
        /*0052*/ 	.short	0x0038
        /*0054*/ 	.byte	0x00, 0xf5, 0x21, 0x00


	//----- nvinfo : EIATTR_KPARAM_INFO
	.align		4
.L_30:
        /*0058*/ 	.byte	0x04, 0x17
        /*005a*/ 	.short	(.L_32 - .L_31)
.L_31:
        /*005c*/ 	.word	0x00000000
        /*0060*/ 	.short	0x0006
        /*0062*/ 	.short	0x0030
        /*0064*/ 	.byte	0x00, 0xf5, 0x21, 0x00


	//----- nvinfo : EIATTR_KPARAM_INFO
	.align		4
.L_32:
        /*0068*/ 	.byte	0x04, 0x17
        /*006a*/ 	.short	(.L_34 - .L_33)
.L_33:
        /*006c*/ 	.word	0x00000000
        /*0070*/ 	.short	0x0005
        /*0072*/ 	.short	0x0028
        /*0074*/ 	.byte	0x00, 0xf0, 0x11, 0x00


	//----- nvinfo : EIATTR_KPARAM_INFO
	.align		4
.L_34:
        /*0078*/ 	.byte	0x04, 0x17
        /*007a*/ 	.short	(.L_36 - .L_35)
.L_35:
        /*007c*/ 	.word	0x00000000
        /*0080*/ 	.short	0x0004
        /*0082*/ 	.short	0x0020
        /*0084*/ 	.byte	0x00, 0xf5, 0x21, 0x00


	//----- nvinfo : EIATTR_KPARAM_INFO
	.align		4
.L_36:
        /*0088*/ 	.byte	0x04, 0x17
        /*008a*/ 	.short	(.L_38 - .L_37)
.L_37:
        /*008c*/ 	.word	0x00000000
        /*0090*/ 	.short	0x0003
        /*0092*/ 	.short	0x0018
        /*0094*/ 	.byte	0x00, 0xf0, 0x11, 0x00


	//----- nvinfo : EIATTR_KPARAM_INFO
	.align		4
.L_38:
        /*0098*/ 	.byte	0x04, 0x17
        /*009a*/ 	.short	(.L_40 - .L_39)
.L_39:
        /*009c*/ 	.word	0x00000000
        /*00a0*/ 	.short	0x0002
        /*00a2*/ 	.short	0x0010
        /*00a4*/ 	.byte	0x00, 0xf5, 0x21, 0x00


	//----- nvinfo : EIATTR_KPARAM_INFO
	.align		4
.L_40:
        /*00a8*/ 	.byte	0x04, 0x17
        /*00aa*/ 	.short	(.L_42 - .L_41)
.L_41:
        /*00ac*/ 	.word	0x00000000
        /*00b0*/ 	.short	0x0001
        /*00b2*/ 	.short	0x0008
        /*00b4*/ 	.byte	0x00, 0xf0, 0x11, 0x00


	//----- nvinfo : EIATTR_KPARAM_INFO
	.align		4
.L_42:
        /*00b8*/ 	.byte	0x04, 0x17
        /*00ba*/ 	.short	(.L_44 - .L_43)
.L_43:
        /*00bc*/ 	.word	0x00000000
        /*00c0*/ 	.short	0x0000
        /*00c2*/ 	.short	0x0000
        /*00c4*/ 	.byte	0x00, 0xf5, 0x21, 0x00


	//----- nvinfo : EIATTR_SPARSE_MMA_MASK
	.align		4
.L_44:
        /*00c8*/ 	.byte	0x03, 0x50
        /*00ca*/ 	.short	0x0000


	//----- nvinfo : EIATTR_MAXREG_COUNT
	.align		4
        /*00cc*/ 	.byte	0x03, 0x1b
        /*00ce*/ 	.short	0x00ff


	//----- nvinfo : EIATTR_MERCURY_ISA_VERSION
	.align		4
        /*00d0*/ 	.byte	0x03, 0x5f
        /*00d2*/ 	.short	0x0101


	//----- nvinfo : EIATTR_VRC_CTA_INIT_COUNT
	.align		4
        /*00d4*/ 	.byte	0x02, 0x4a
	.zero		1
	.zero		1


	//----- nvinfo : EIATTR_EXIT_INSTR_OFFSETS
	.align		4
        /*00d8*/ 	.byte	0x04, 0x1c
        /*00da*/ 	.short	(.L_46 - .L_45)


	//   ....[0]....
.L_45:
        /*00dc*/ 	.word	0x000000d0


	//   ....[1]....
        /*00e0*/ 	.word	0x000004f0


	//----- nvinfo : EIATTR_CBANK_PARAM_SIZE
	.align		4
.L_46:
        /*00e4*/ 	.byte	0x03, 0x19
        /*00e6*/ 	.short	0x0054


	//----- nvinfo : EIATTR_PARAM_CBANK
	.align		4
        /*00e8*/ 	.byte	0x04, 0x0a
        /*00ea*/ 	.short	(.L_48 - .L_47)
	.align		4
.L_47:
        /*00ec*/ 	.word	index@(.nv.constant0._Z25yuv420_to_rgb_p3p3_kernelPKhiS0_iS0_iPhS1_S1_iii)
        /*00f0*/ 	.short	0x0380
        /*00f2*/ 	.short	0x0054


	//----- nvinfo : EIATTR_SW_WAR
	.align		4
.L_48:
        /*00f4*/ 	.byte	0x04, 0x36
        /*00f6*/ 	.short	(.L_50 - .L_49)
.L_49:
        /*00f8*/ 	.word	0x00000008
.L_50:


//--------------------- .nv.info._Z25yuv420_to_rgb_p3c4_kernelPKhiS0_iS0_iPhiiii --------------------------
	.section	.nv.info._Z25yuv420_to_rgb_p3c4_kernelPKhiS0_iS0_iPhiiii,"",@"SHT_CUDA_INFO"
	.sectionflags	@""
	.align	4


	//----- nvinfo : EIATTR_CUDA_API_VERSION
	.align		4
        /*0000*/ 	.byte	0x04, 0x37
        /*0002*/ 	.short	(.L_52 - .L_51)
.L_51:
        /*0004*/ 	.word	0x00000082


	//----- nvinfo : EIATTR_KPARAM_INFO
	.align		4
.L_52:
        /*0008*/ 	.byte	0x04, 0x17
        /*000a*/ 	.short	(.L_54 - .L_53)
.L_53:
        /*000c*/ 	.word	0x00000000
        /*0010*/ 	.short	0x000a
        /*0012*/ 	.short	0x0044
        /*0014*/ 	.byte	0x00, 0xf0, 0x11, 0x00


	//----- nvinfo : EIATTR_KPARAM_INFO
	.align		4
.L_54:
        /*0018*/ 	.byte	0x04, 0x17
        /*001a*/ 	.short	(.L_56 - .L_55)
.L_55:
        /*001c*/ 	.word	0x00000000
        /*0020*/ 	.short	0x0009
        /*0022*/ 	.short	0x0040
        /*0024*/ 	.byte	0x00, 0xf0, 0x11, 0x00


	//----- nvinfo : EIATTR_KPARAM_INFO
	.align		4
.L_56:
        /*0028*/ 	.byte	0x04, 0x17
        /*002a*/ 	.short	(.L_58 - .L_57)
.L_57:
        /*002c*/ 	.word	0x00000000
        /*0030*/ 	.short	0x0008
        /*0032*/ 	.short	0x003c
        /*0034*/ 	.byte	0x00, 0xf0, 0x11, 0x00


	//----- nvinfo : EIATTR_KPARAM_INFO
	.align		4
.L_58:
        /*0038*/ 	.byte	0x04, 0x17
        /*003a*/ 	.short	(.L_60 - .L_59)
.L_59:
        /*003c*/ 	.word	0x00000000
        /*0040*/ 	.short	0x0007
        /*0042*/ 	.short	0x0038
        /*0044*/ 	.byte	0x00, 0xf0, 0x11, 0x00


	//----- nvinfo : EIATTR_KPARAM_INFO
	.align		4
.L_60:
        /*0048*/ 	.byte	0x04, 0x17
        /*004a*/ 	.short	(.L_62 - .L_61)
.L_61:
        /*004c*/ 	.word	0x00000000
        /*0050*/ 	.short	0x0006
        /*0052*/ 	.short	0x0030
        /*0054*/ 	.byte	0x00, 0xf5, 0x21, 0x00


	//----- nvinfo : EIATTR_KPARAM_INFO
	.align		4
.L_62:
        /*0058*/ 	.byte	0x04, 0x17
        /*005a*/ 	.short	(.L_64 - .L_63)
.L_63:
        /*005c*/ 	.word	0x00000000
        /*0060*/ 	.short	0x0005
        /*0062*/ 	.short	0x0028
        /*0064*/ 	.byte	0x00, 0xf0, 0x11, 0x00


	//----- nvinfo : EIATTR_KPARAM_INFO
	.align		4
.L_64:
        /*0068*/ 	.byte	0x04, 0x17
        /*006a*/ 	.short	(.L_66 - .L_65)
.L_65:
        /*006c*/ 	.word	0x00000000
        /*0070*/ 	.short	0x0004
        /*0072*/ 	.short	0x0020
        /*0074*/ 	.byte	0x00, 0xf5, 0x21, 0x00


	//----- nvinfo : EIATTR_KPARAM_INFO
	.align		4
.L_66:
        /*0078*/ 	.byte	0x04, 0x17
        /*007a*/ 	.short	(.L_68 - .L_67)
.L_67:
        /*007c*/ 	.word	0x00000000
        /*0080*/ 	.short	0x0003
        /*0082*/ 	.short	0x0018
        /*0084*/ 	.byte	0x00, 0xf0, 0x11, 0x00


	//----- nvinfo : EIATTR_KPARAM_INFO
	.align		4
.L_68:
        /*0088*/ 	.byte	0x04, 0x17
        /*008a*/ 	.short	(.L_70 - .L_69)
.L_69:
        /*008c*/ 	.word	0x00000000
        /*0090*/ 	.short	0x0002
        /*0092*/ 	.short	0x0010
        /*0094*/ 	.byte	0x00, 0xf5, 0x21, 0x00


	//----- nvinfo : EIATTR_KPARAM_INFO
	.align		4
.L_70:
        /*0098*/ 	.byte	0x04, 0x17
        /*009a*/ 	.short	(.L_72 - .L_71)
.L_71:
        /*009c*/ 	.word	0x00000000
        /*00a0*/ 	.short	0x0001
        /*00a2*/ 	.short	0x0008
        /*00a4*/ 	.byte	0x00, 0xf0, 0x11, 0x00


	//----- nvinfo : EIATTR_KPARAM_INFO
	.align		4
.L_72:
        /*00a8*/ 	.byte	0x04, 0x17
        /*00aa*/ 	.short	(.L_74 - .L_73)
.L_73:
        /*00ac*/ 	.word	0x00000000
        /*00b0*/ 	.short	0x0000
        /*00b2*/ 	.short	0x0000
        /*00b4*/ 	.byte	0x00, 0xf5, 0x21, 0x00


	//----- nvinfo : EIATTR_SPARSE_MMA_MASK
	.align		4
.L_74:
        /*00b8*/ 	.byte	0x03, 0x50
        /*00ba*/ 	.short	0x0000


	//----- nvinfo : EIATTR_MAXREG_COUNT
	.align		4
        /*00bc*/ 	.byte	0x03, 0x1b
        /*00be*/ 	.short	0x00ff


	//----- nvinfo : EIATTR_MERCURY_ISA_VERSION
	.align		4
        /*00c0*/ 	.byte	0x03, 0x5f
        /*00c2*/ 	.short	0x0101


	//----- nvinfo : EIATTR_VRC_CTA_INIT_COUNT
	.align		4
        /*00c4*/ 	.byte	0x02, 0x4a
	.zero		1
	.zero		1


	//----- nvinfo : EIATTR_EXIT_INSTR_OFFSETS
	.align		4
        /*00c8*/ 	.byte	0x04, 0x1c
        /*00ca*/ 	.short	(.L_76 - .L_75)


	//   ....[0]....
.L_75:
        /*00cc*/ 	.word	0x000000d0


	//   ....[1]....
        /*00d0*/ 	.word	0x00000510


	//----- nvinfo : EIATTR_CBANK_PARAM_SIZE
	.align		4
.L_76:
        /*00d4*/ 	.byte	0x03, 0x19
        /*00d6*/ 	.short	0x0048


	//----- nvinfo : EIATTR_PARAM_CBANK
	.align		4
        /*00d8*/ 	.byte	0x04, 0x0a
        /*00da*/ 	.short	(.L_78 - .L_77)
	.align		4
.L_77:
        /*00dc*/ 	.word	index@(.nv.constant0._Z25yuv420_to_rgb_p3c4_kernelPKhiS0_iS0_iPhiiii)
        /*00e0*/ 	.short	0x0380
        /*00e2*/ 	.short	0x0048


	//----- nvinfo : EIATTR_SW_WAR
	.align		4
.L_78:
        /*00e4*/ 	.byte	0x04, 0x36
        /*00e6*/ 	.short	(.L_80 - .L_79)
.L_79:
        /*00e8*/ 	.word	0x00000008
.L_80:


//--------------------- .nv.info._Z25yuv420_to_rgb_p3c3_kernelPKhiS0_iS0_iPhiii --------------------------
	.section	.nv.info._Z25yuv420_to_rgb_p3c3_kernelPKhiS0_iS0_iPhiii,"",@"SHT_CUDA_INFO"
	.sectionflags	@""
	.align	4


	//----- nvinfo : EIATTR_CUDA_API_VERSION
	.align		4
        /*0000*/ 	.byte	0x04, 0x37
        /*0002*/ 	.short	(.L_82 - .L_81)
.L_81:
        /*0004*/ 	.word	0x00000082


	//----- nvinfo : EIATTR_KPARAM_INFO
	.align		4
.L_82:
        /*0008*/ 	.byte	0x04, 0x17
        /*000a*/ 	.short	(.L_84 - .L_83)
.L_83:
        /*000c*/ 	.word	0x00000000
        /*0010*/ 	.short	0x0009
        /*0012*/ 	.short	0x0040
        /*0014*/ 	.byte	0x00, 0xf0, 0x11, 0x00


	//----- nvinfo : EIATTR_KPARAM_INFO
	.align		4
.L_84:
        /*0018*/ 	.byte	0x04, 0x17
        /*001a*/ 	.short	(.L_86 - .L_85)
.L_85:
        /*001c*/ 	.word	0x00000000
        /*0020*/ 	.short	0x0008
        /*0022*/ 	.short	0x003c
        /*0024*/ 	.byte	0x00, 0xf0, 0x11, 0x00


	//----- nvinfo : EIATTR_KPARAM_INFO
	.align		4
.L_86:
        /*0028*/ 	.byte	0x04, 0x17
        /*002a*/ 	.short	(.L_88 - .L_87)
.L_87:
        /*002c*/ 	.word	0x00000000
        /*0030*/ 	.short	0x0007
        /*0032*/ 	.short	0x0038
        /*0034*/ 	.byte	0x00, 0xf0, 0x11, 0x00


	//----- nvinfo : EIATTR_KPARAM_INFO
	.align		4
.L_88:
        /*0038*/ 	.byte	0x04, 0x17
        /*003a*/ 	.short	(.L_90 - .L_89)
.L_89:
        /*003c*/ 	.word	0x00000000
        /*0040*/ 	.short	0x0006
        /*0042*/ 	.short	0x0030
        /*0044*/ 	.byte	0x00, 0xf5, 0x21, 0x00


	//----- nvinfo : EIATTR_KPARAM_INFO
	.align		4
.L_90:
        /*0048*/ 	.byte	0x04, 0x17
        /*004a*/ 	.short	(.L_92 - .L_91)
.L_91:
        /*004c*/ 	.word	0x00000000
        /*0050*/ 	.short	0x0005
        /*0052*/ 	.short	0x0028
        /*0054*/ 	.byte	0x00, 0xf0, 0x11, 0x00


	//----- nvinfo : EIATTR_KPARAM_INFO
	.align		4
.L_92:
        /*0058*/ 	.byte	0x04, 0x17
        /*005a*/ 	.short	(.L_94 - .L_93)
.L_93:
        /*005c*/ 	.word	0x00000000
        /*0060*/ 	.short	0x0004
        /*0062*/ 	.short	0x0020
        /*0064*/ 	.byte	0x00, 0xf5, 0x21, 0x00


	//----- nvinfo : EIATTR_KPARAM_INFO
	.align		4
.L_94:
        /*0068*/ 	.byte	0x04, 0x17
        /*006a*/ 	.short	(.L_96 - .L_95)
.L_95:
        /*006c*/ 	.word	0x00000000
        /*0070*/ 	.short	0x0003
        /*0072*/ 	.short	0x0018
        /*0074*/ 	.byte	0x00, 0xf0, 0x11, 0x00


	//----- nvinfo : EIATTR_KPARAM_INFO
	.align		4
.L_96:
        /*0078*/ 	.byte	0x04, 0x17
        /*007a*/ 	.short	(.L_98 - .L_97)
.L_97:
        /*007c*/ 	.word	0x00000000
        /*0080*/ 	.short	0x0002
        /*0082*/ 	.short	0x0010
        /*0084*/ 	.byte	0x00, 0xf5, 0x21, 0x00


	//----- nvinfo : EIATTR_KPARAM_INFO
	.align		4
.L_98:
        /*0088*/ 	.byte	0x04, 0x17
        /*008a*/ 	.short	(.L_100 - .L_99)
.L_99:
        /*008c*/ 	.word	0x00000000
        /*0090*/ 	.short	0x0001
        /*0092*/ 	.short	0x0008
        /*0094*/ 	.byte	0x00, 0xf0, 0x11, 0x00


	//----- nvinfo : EIATTR_KPARAM_INFO
	.align		4
.L_100:
        /*0098*/ 	.byte	0x04, 0x17
        /*009a*/ 	.short	(.L_102 - .L_101)
.L_101:
        /*009c*/ 	.word	0x00000000
        /*00a0*/ 	.short	0x0000
        /*00a2*/ 	.short	0x0000
        /*00a4*/ 	.byte	0x00, 0xf5, 0x21, 0x00


	//----- nvinfo : EIATTR_SPARSE_MMA_MASK
	.align		4
.L_102:
        /*00a8*/ 	.byte	0x03, 0x50
        /*00aa*/ 	.short	0x0000


	//----- nvinfo : EIATTR_MAXREG_COUNT
	.align		4
        /*00ac*/ 	.byte	0x03, 0x1b
        /*00ae*/ 	.short	0x00ff


	//----- nvinfo : EIATTR_MERCURY_ISA_VERSION
	.align		4
        /*00b0*/ 	.byte	0x03, 0x5f
        /*00b2*/ 	.short	0x0101


	//----- nvinfo : EIATTR_VRC_CTA_INIT_COUNT
	.align		4
        /*00b4*/ 	.byte	0x02, 0x4a
	.zero		1
	.zero		1


	//----- nvinfo : EIATTR_EXIT_INSTR_OFFSETS
	.align		4
        /*00b8*/ 	.byte	0x04, 0x1c
        /*00ba*/ 	.short	(.L_104 - .L_103)


	//   ....[0]....
.L_103:
        /*00bc*/ 	.word	0x000000d0


	//   ....[1]....
        /*00c0*/ 	.word	0x000004a0


	//----- nvinfo : EIATTR_CBANK_PARAM_SIZE
	.align		4
.L_104:
        /*00c4*/ 	.byte	0x03, 0x19
        /*00c6*/ 	.short	0x0044


	//----- nvinfo : EIATTR_PARAM_CBANK
	.align		4
        /*00c8*/ 	.byte	0x04, 0x0a
        /*00ca*/ 	.short	(.L_106 - .L_105)
	.align		4
.L_105:
        /*00cc*/ 	.word	index@(.nv.constant0._Z25yuv420_to_rgb_p3c3_kernelPKhiS0_iS0_iPhiii)
        /*00d0*/ 	.short	0x0380
        /*00d2*/ 	.short	0x0044


	//----- nvinfo : EIATTR_SW_WAR
	.align		4
.L_106:
        /*00d4*/ 	.byte	0x04, 0x36
        /*00d6*/ 	.short	(.L_108 - .L_107)
.L_107:
        /*00d8*/ 	.word	0x00000008
.L_108:


//--------------------- .nv.callgraph             --------------------------
	.section	.nv.callgraph,"",@"SHT_CUDA_CALLGRAPH"
	.align	4
	.sectionentsize	8
	.align		4
        /*0000*/ 	.word	0x00000000
	.align		4
        /*0004*/ 	.word	0xffffffff
	.align		4
        /*0008*/ 	.word	0x00000000
	.align		4
        /*000c*/ 	.word	0xfffffffe
	.align		4
        /*0010*/ 	.word	0x00000000
	.align		4
        /*0014*/ 	.word	0xfffffffd
	.align		4
        /*0018*/ 	.word	0x00000000
	.align		4
        /*001c*/ 	.word	0xfffffffc


//--------------------- .nv.constant3             --------------------------
	.section	.nv.constant3,"a",@progbits
	.align	4
.nv.constant3:
	.type		YUV420_TO_RGB_BT601,@object
	.size		YUV420_TO_RGB_BT601,(.L_0 - YUV420_TO_RGB_BT601)
YUV420_TO_RGB_BT601:
        /*0000*/ 	.byte	0xf4, 0xfd, 0x94, 0x3f, 0x00, 0x00, 0x00, 0x00, 0xba, 0x49, 0xcc, 0x3f, 0xf4, 0xfd, 0x94, 0x3f
        /*0010*/ 	.byte	0x39, 0xb4, 0xc8, 0xbe, 0xc5, 0x20, 0x50, 0xbf, 0xf4, 0xfd, 0x94, 0x3f, 0x87, 0x16, 0x01, 0x40
        /*0020*/ 	.byte	0x00, 0x00, 0x00, 0x00
.L_0:


//--------------------- .text._Z25yuv420_to_rgb_p3p3_kernelPKhiS0_iS0_iPhS1_S1_iii --------------------------
	.section	.text._Z25yuv420_to_rgb_p3p3_kernelPKhiS0_iS0_iPhS1_S1_iii,"ax",@progbits
	.align	128
        .global         _Z25yuv420_to_rgb_p3p3_kernelPKhiS0_iS0_iPhS1_S1_iii
        .type           _Z25yuv420_to_rgb_p3p3_kernelPKhiS0_iS0_iPhS1_S1_iii,@function
        .size           _Z25yuv420_to_rgb_p3p3_kernelPKhiS0_iS0_iPhS1_S1_iii,(.L_x_4 - _Z25yuv420_to_rgb_p3p3_kernelPKhiS0_iS0_iPhS1_S1_iii)
        .other          _Z25yuv420_to_rgb_p3p3_kernelPKhiS0_iS0_iPhS1_S1_iii,@"STO_CUDA_ENTRY STV_DEFAULT"
_Z25yuv420_to_rgb_p3p3_kernelPKhiS0_iS0_iPhS1_S1_iii:
.text._Z25yuv420_to_rgb_p3p3_kernelPKhiS0_iS0_iPhS1_S1_iii:
[----:B------:R-:W-:Y:S01]  /*0000*/  LDC R1, c[0x0][0x37c] ;  /* 0x0000df00ff017b82 */ /* 0x000fe20000000800 */
[----:B------:R-:W0:Y:S07]  /*0010*/  S2R R2, SR_TID.Y ;  /* 0x0000000000027919 */ /* 0x000e2e0000002200 */
[----:B------:R-:W1:Y:S01]  /*0020*/  LDC R0, c[0x0][0x360] ;  /* 0x0000d800ff007b82 */ /* 0x000e620000000800 */
[----:B------:R-:W2:Y:S01]  /*0030*/  LDCU UR6, c[0x0][0x3d0] ;  /* 0x00007a00ff0677ac */ /* 0x000ea20008000800 */
[----:B------:R-:W1:Y:S01]  /*0040*/  S2R R5, SR_TID.X ;  /* 0x0000000000057919 */ /* 0x000e620000002100 */
[----:B------:R-:W3:Y:S05]  /*0050*/  LDCU UR7, c[0x0][0x3cc] ;  /* 0x00007980ff0777ac */ /* 0x000eea0008000800 */
[----:B------:R-:W0:Y:S08]  /*0060*/  S2UR UR5, SR_CTAID.Y ;  /* 0x00000000000579c3 */ /* 0x000e300000002600 */
[----:B------:R-:W0:Y:S08]  /*0070*/  LDC R3, c[0x0][0x364] ;  /* 0x0000d900ff037b82 */ /* 0x000e300000000800 */
[----:B------:R-:W1:Y:S01]  /*0080*/  S2UR UR4, SR_CTAID.X ;  /* 0x00000000000479c3 */ /* 0x000e620000002500 */
[----:B0-----:R-:W-:-:S05]  /*0090*/  IMAD R3, R3, UR5, R2 ;  /* 0x0000000503037c24 */ /* 0x001fca000f8e0202 */
[----:B--2---:R-:W-:Y:S01]  /*00a0*/  ISETP.GE.AND P0, PT, R3, UR6, PT ;  /* 0x0000000603007c0c */ /* 0x004fe2000bf06270 */
[----:B-1----:R-:W-:-:S05]  /*00b0*/  IMAD R0, R0, UR4, R5 ;  /* 0x0000000400007c24 */ /* 0x002fca000f8e0205 */
[----:B---3--:R-:W-:-:S13]  /*00c0*/  ISETP.GE.OR P0, PT, R0, UR7, P0 ;  /* 0x0000000700007c0c */ /* 0x008fda0008706670 */
[----:B------:R-:W-:Y:S05]  /*00d0*/  @P0 EXIT ;  /* 0x000000000000094d */ /* 0x000fea0003800000 */
[----:B------:R-:W0:Y:S01]  /*00e0*/  LDCU UR7, c[0x0][0x398] ;  /* 0x00007300ff0777ac */ /* 0x000e220008000800 */
[----:B------:R-:W-:Y:S02]  /*00f0*/  SHF.R.S32.HI R2, RZ, 0x1, R0 ;  /* 0x00000001ff027819 */ /* 0x000fe40000011400 */
[----:B------:R-:W-:Y:S01]  /*0100*/  SHF.R.U32.HI R5, RZ, 0x1, R3 ;  /* 0x00000001ff057819 */ /* 0x000fe20000011603 */
[----:B------:R-:W1:Y:S01]  /*0110*/  LDCU UR6, c[0x0][0x388] ;  /* 0x00007100ff0677ac */ /* 0x000e620008000800 */
[----:B------:R-:W2:Y:S01]  /*0120*/  LDCU.64 UR10, c[0x0][0x390] ;  /* 0x00007200ff0a77ac */ /* 0x000ea20008000a00 */
[----:B------:R-:W3:Y:S01]  /*0130*/  LDCU.64 UR8, c[0x0][0x380] ;  /* 0x00007000ff0877ac */ /* 0x000ee20008000a00 */
[----:B------:R-:W4:Y:S01]  /*0140*/  LDCU UR12, c[0x0][0x3a8] ;  /* 0x00007500ff0c77ac */ /* 0x000f220008000800 */
[----:B0-----:R-:W-:Y:S01]  /*0150*/  IMAD R7, R5, UR7, R2 ;  /* 0x0000000705077c24 */ /* 0x001fe2000f8e0202 */
[----:B------:R-:W0:Y:S01]  /*0160*/  LDCU.64 UR4, c[0x0][0x358] ;  /* 0x00006b00ff0477ac */ /* 0x000e220008000a00 */
[----:B-1----:R-:W-:Y:S01]  /*0170*/  IMAD R8, R3, UR6, R0 ;  /* 0x0000000603087c24 */ /* 0x002fe2000f8e0200 */
[----:B------:R-:W1:Y:S02]  /*0180*/  LDCU.64 UR14, c[0x0][0x3a0] ;  /* 0x00007400ff0e77ac */ /* 0x000e640008000a00 */
[----:B--2---:R-:W-:Y:S01]  /*0190*/  IADD3 R6, P1, PT, R7, UR10, RZ ;  /* 0x0000000a07067c10 */ /* 0x004fe2000ff3e0ff */
[----:B------:R-:W2:Y:S01]  /*01a0*/  LDCU UR6, c[0x3][0x20] ;  /* 0x00c00400ff0677ac */ /* 0x000ea20008000800 */
[----:B---3--:R-:W-:-:S02]  /*01b0*/  IADD3 R4, P0, PT, R8, UR8, RZ ;  /* 0x0000000808047c10 */ /* 0x008fc4000ff1e0ff */
[----:B------:R-:W-:Y:S01]  /*01c0*/  LEA.HI.X.SX32 R7, R7, UR11, 0x1, P1 ;  /* 0x0000000b07077c11 */ /* 0x000fe200088f0eff */
[----:B------:R-:W3:Y:S01]  /*01d0*/  LDCU UR7, c[0x0][0x3c8] ;  /* 0x00007900ff0777ac */ /* 0x000ee20008000800 */
[----:B----4-:R-:W-:Y:S01]  /*01e0*/  IMAD R2, R5, UR12, R2 ;  /* 0x0000000c05027c24 */ /* 0x010fe2000f8e0202 */
[----:B------:R-:W-:Y:S01]  /*01f0*/  LEA.HI.X.SX32 R5, R8, UR9, 0x1, P0 ;  /* 0x0000000908057c11 */ /* 0x000fe200080f0eff */
[----:B------:R-:W4:Y:S01]  /*0200*/  LDCU.128 UR8, c[0x3][URZ] ;  /* 0x00c00000ff0877ac */ /* 0x000f220008000c00 */
[----:B0-----:R-:W5:Y:S02]  /*0210*/  LDG.E.U8.CONSTANT R6, desc[UR4][R6.64] ;  /* 0x0000000406067981 */ /* 0x001f64000c1e9100 */
[C---:B-1----:R-:W-:Y:S02]  /*0220*/  IADD3 R8, P0, PT, R2.reuse, UR14, RZ ;  /* 0x0000000e02087c10 */ /* 0x042fe4000ff1e0ff */
[----:B------:R-:W2:Y:S02]  /*0230*/  LDG.E.U8.CONSTANT R4, desc[UR4][R4.64] ;  /* 0x0000000404047981 */ /* 0x000ea4000c1e9100 */
[----:B------:R-:W-:Y:S01]  /*0240*/  LEA.HI.X.SX32 R9, R2, UR15, 0x1, P0 ;  /* 0x0000000f02097c11 */ /* 0x000fe200080f0eff */
[----:B------:R-:W0:Y:S04]  /*0250*/  LDCU.128 UR12, c[0x3][0x10] ;  /* 0x00c00200ff0c77ac */ /* 0x000e280008000c00 */
[----:B------:R-:W4:Y:S01]  /*0260*/  LDG.E.U8.CONSTANT R8, desc[UR4][R8.64] ;  /* 0x0000000408087981 */ /* 0x000f22000c1e9100 */
[----:B---3--:R-:W-:Y:S01]  /*0270*/  IMAD R3, R3, UR7, R0 ;  /* 0x0000000703037c24 */ /* 0x008fe2000f8e0200 */
[----:B-----5:R-:W-:-:S02]  /*0280*/  I2FP.F32.U32 R10, R6 ;  /* 0x00000006000a7245 */ /* 0x020fc40000201000 */
[----:B--2---:R-:W-:-:S03]  /*0290*/  I2FP.F32.U32 R2, R4 ;  /* 0x0000000400027245 */ /* 0x004fc60000201000 */
[----:B------:R-:W-:Y:S02]  /*02a0*/  FADD R10, R10, -128 ;  /* 0xc30000000a0a7421 */ /* 0x000fe40000000000 */
[----:B------:R-:W-:Y:S02]  /*02b0*/  FADD R2, R2, -16 ;  /* 0xc180000002027421 */ /* 0x000fe40000000000 */
[C---:B0-----:R-:W-:Y:S01]  /*02c0*/  FMUL R5, R10.reuse, UR12 ;  /* 0x0000000c0a057c20 */ /* 0x041fe20008400000 */
[----:B----4-:R-:W-:Y:S01]  /*02d0*/  FMUL R7, R10, UR9 ;  /* 0x000000090a077c20 */ /* 0x010fe20008400000 */
[----:B------:R-:W-:Y:S02]  /*02e0*/  I2FP.F32.U32 R11, R8 ;  /* 0x00000008000b7245 */ /* 0x000fe40000201000 */
[----:B------:R-:W-:Y:S01]  /*02f0*/  FFMA R6, R2, UR11, R5 ;  /* 0x0000000b02067c23 */ /* 0x000fe20008000005 */
[----:B------:R-:W-:Y:S01]  /*0300*/  FMUL R5, R10, UR15 ;  /* 0x0000000f0a057c20 */ /* 0x000fe20008400000 */
[----:B------:R-:W-:Y:S01]  /*0310*/  FFMA R4, R2, UR8, R7 ;  /* 0x0000000802047c23 */ /* 0x000fe20008000007 */
[----:B------:R-:W-:-:S02]  /*0320*/  FADD R11, R11, -128 ;  /* 0xc30000000b0b7421 */ /* 0x000fc40000000000 */
[----:B------:R-:W-:Y:S02]  /*0330*/  FFMA R2, R2, UR14, R5 ;  /* 0x0000000e02027c23 */ /* 0x000fe40008000005 */
[C---:B------:R-:W-:Y:S01]  /*0340*/  FFMA R4, R11.reuse, UR10, R4 ;  /* 0x0000000a0b047c23 */ /* 0x040fe20008000004 */
[C---:B------:R-:W-:Y:S01]  /*0350*/  FFMA R6, R11.reuse, UR13, R6 ;  /* 0x0000000d0b067c23 */ /* 0x040fe20008000006 */
[----:B------:R-:W-:Y:S01]  /*0360*/  FFMA R2, R11, UR6, R2 ;  /* 0x000000060b027c23 */ /* 0x000fe20008000002 */
[----:B------:R-:W0:Y:S01]  /*0370*/  LDCU.128 UR8, c[0x0][0x3b0] ;  /* 0x00007600ff0877ac */ /* 0x000e220008000c00 */
[----:B------:R-:W-:Y:S01]  /*0380*/  FADD R4, R4, 0.5 ;  /* 0x3f00000004047421 */ /* 0x000fe20000000000 */
[----:B------:R-:W-:Y:S01]  /*0390*/  FADD R6, R6, 0.5 ;  /* 0x3f00000006067421 */ /* 0x000fe20000000000 */
[----:B------:R-:W-:Y:S01]  /*03a0*/  FADD R2, R2, 0.5 ;  /* 0x3f00000002027421 */ /* 0x000fe20000000000 */
[----:B------:R-:W1:Y:S02]  /*03b0*/  LDCU.64 UR12, c[0x0][0x3c0] ;  /* 0x00007800ff0c77ac */ /* 0x000e640008000a00 */
[----:B------:R-:W-:-:S02]  /*03c0*/  FMNMX R4, R4, 255, PT ;  /* 0x437f000004047809 */ /* 0x000fc40003800000 */
[----:B------:R-:W-:Y:S02]  /*03d0*/  FMNMX R6, R6, 255, PT ;  /* 0x437f000006067809 */ /* 0x000fe40003800000 */
[----:B------:R-:W-:Y:S02]  /*03e0*/  FMNMX R2, R2, 255, PT ;  /* 0x437f000002027809 */ /* 0x000fe40003800000 */
[----:B------:R-:W-:Y:S02]  /*03f0*/  FMNMX R4, RZ, R4, !PT ;  /* 0x00000004ff047209 */ /* 0x000fe40007800000 */
[----:B------:R-:W-:Y:S02]  /*0400*/  FMNMX R8, RZ, R6, !PT ;  /* 0x00000006ff087209 */ /* 0x000fe40007800000 */
[----:B------:R-:W-:Y:S01]  /*0410*/  FMNMX R0, RZ, R2, !PT ;  /* 0x00000002ff007209 */ /* 0x000fe20007800000 */
[----:B------:R2:W3:Y:S01]  /*0420*/  F2I.U32.TRUNC.NTZ R9, R4 ;  /* 0x0000000400097305 */ /* 0x0004e2000020f000 */
[----:B0-----:R-:W-:-:S02]  /*0430*/  IADD3 R2, P0, PT, R3, UR8, RZ ;  /* 0x0000000803027c10 */ /* 0x001fc4000ff1e0ff */
[----:B------:R-:W-:-:S05]  /*0440*/  SHF.R.S32.HI R7, RZ, 0x1f, R3 ;  /* 0x0000001fff077819 */ /* 0x000fca0000011403 */
[----:B------:R-:W0:Y:S01]  /*0450*/  F2I.U32.TRUNC.NTZ R11, R8 ;  /* 0x00000008000b7305 */ /* 0x000e22000020f000 */
[----:B--2---:R-:W-:-:S07]  /*0460*/  IADD3 R4, P1, PT, R3, UR10, RZ ;  /* 0x0000000a03047c10 */ /* 0x004fce000ff3e0ff */
[----:B------:R-:W2:Y:S01]  /*0470*/  F2I.U32.TRUNC.NTZ R13, R0 ;  /* 0x00000000000d7305 */ /* 0x000ea2000020f000 */
[----:B-1----:R-:W-:Y:S02]  /*0480*/  IADD3 R6, P2, PT, R3, UR12, RZ ;  /* 0x0000000c03067c10 */ /* 0x002fe4000ff5e0ff */
[C---:B------:R-:W-:Y:S02]  /*0490*/  IADD3.X R3, PT, PT, R7.reuse, UR9, RZ, P0, !PT ;  /* 0x0000000907037c10 */ /* 0x040fe400087fe4ff */
[C---:B------:R-:W-:Y:S02]  /*04a0*/  IADD3.X R5, PT, PT, R7.reuse, UR11, RZ, P1, !PT ;  /* 0x0000000b07057c10 */ /* 0x040fe40008ffe4ff */
[----:B------:R-:W-:Y:S01]  /*04b0*/  IADD3.X R7, PT, PT, R7, UR13, RZ, P2, !PT ;  /* 0x0000000d07077c10 */ /* 0x000fe200097fe4ff */
[----:B---3--:R-:W-:Y:S04]  /*04c0*/  STG.E.U8 desc[UR4][R2.64], R9 ;  /* 0x0000000902007986 */ /* 0x008fe8000c101104 */
[----:B0-----:R-:W-:Y:S04]  /*04d0*/  STG.E.U8 desc[UR4][R4.64], R11 ;  /* 0x0000000b04007986 */ /* 0x001fe8000c101104 */
[----:B--2---:R-:W-:Y:S01]  /*04e0*/  STG.E.U8 desc[UR4][R6.64], R13 ;  /* 0x0000000d06007986 */ /* 0x004fe2000c101104 */
[----:B------:R-:W-:Y:S05]  /*04f0*/  EXIT ;  /* 0x000000000000794d */ /* 0x000fea0003800000 */
.L_x_0:
[----:B------:R-:W-:-:S00]  /*0500*/  BRA `(.L_x_0) ;  /* 0xfffffffc00fc7947 */ /* 0x000fc0000383ffff */
[----:B------:R-:W-:-:S00]  /*0510*/  NOP ;  /* 0x0000000000007918 */ /* 0x000fc00000000000 */
        /* <DEDUP_REMOVED lines=14> */
.L_x_4:


//--------------------- .text._Z25yuv420_to_rgb_p3c4_kernelPKhiS0_iS0_iPhiiii --------------------------
	.section	.text._Z25yuv420_to_rgb_p3c4_kernelPKhiS0_iS0_iPhiiii,"ax",@progbits
	.align	128
        .global         _Z25yuv420_to_rgb_p3c4_kernelPKhiS0_iS0_iPhiiii
        .type           _Z25yuv420_to_rgb_p3c4_kernelPKhiS0_iS0_iPhiiii,@function
        .size           _Z25yuv420_to_rgb_p3c4_kernelPKhiS0_iS0_iPhiiii,(.L_x_5 - _Z25yuv420_to_rgb_p3c4_kernelPKhiS0_iS0_iPhiiii)
        .other          _Z25yuv420_to_rgb_p3c4_kernelPKhiS0_iS0_iPhiiii,@"STO_CUDA_ENTRY STV_DEFAULT"
_Z25yuv420_to_rgb_p3c4_kernelPKhiS0_iS0_iPhiiii:
.text._Z25yuv420_to_rgb_p3c4_kernelPKhiS0_iS0_iPhiiii:
        /* <DEDUP_REMOVED lines=15> */
[--C-:B------:R-:W-:Y:S02]  /*00f0*/  SHF.R.S32.HI R2, RZ, 0x1, R0.reuse ;  /* 0x00000001ff027819 */ /* 0x100fe40000011400 */
[----:B------:R-:W-:Y:S01]  /*0100*/  SHF.R.U32.HI R7, RZ, 0x1, R3 ;  /* 0x00000001ff077819 */ /* 0x000fe20000011603 */
[----:B------:R-:W1:Y:S01]  /*0110*/  LDCU.64 UR8, c[0x0][0x380] ;  /* 0x00007000ff0877ac */ /* 0x000e620008000a00 */
[----:B------:R-:W2:Y:S01]  /*0120*/  LDCU UR7, c[0x0][0x398] ;  /* 0x00007300ff0777ac */ /* 0x000ea20008000800 */
[----:B------:R-:W3:Y:S01]  /*0130*/  LDCU.64 UR10, c[0x0][0x390] ;  /* 0x00007200ff0a77ac */ /* 0x000ee20008000a00 */
[----:B------:R-:W4:Y:S01]  /*0140*/  LDCU UR12, c[0x0][0x3a8] ;  /* 0x00007500ff0c77ac */ /* 0x000f220008000800 */
[----:B0-----:R-:W-:Y:S01]  /*0150*/  IMAD R5, R3, UR6, R0 ;  /* 0x0000000603057c24 */ /* 0x001fe2000f8e0200 */
[----:B------:R-:W0:Y:S04]  /*0160*/  LDCU.64 UR4, c[0x0][0x358] ;  /* 0x00006b00ff0477ac */ /* 0x000e280008000a00 */
[----:B-1----:R-:W-:Y:S01]  /*0170*/  IADD3 R4, P0, PT, R5, UR8, RZ ;  /* 0x0000000805047c10 */ /* 0x002fe2000ff1e0ff */
[----:B------:R-:W1:Y:S01]  /*0180*/  LDCU.64 UR14, c[0x0][0x3a0] ;  /* 0x00007400ff0e77ac */ /* 0x000e620008000a00 */
[----:B--2---:R-:W-:-:S02]  /*0190*/  IMAD R8, R7, UR7, R2 ;  /* 0x0000000707087c24 */ /* 0x004fc4000f8e0202 */
[----:B------:R-:W-:Y:S01]  /*01a0*/  LEA.HI.X.SX32 R5, R5, UR9, 0x1, P0 ;  /* 0x0000000905057c11 */ /* 0x000fe200080f0eff */
[----:B------:R-:W2:Y:S02]  /*01b0*/  LDCU UR6, c[0x3][0x20] ;  /* 0x00c00400ff0677ac */ /* 0x000ea40008000800 */
[C---:B---3--:R-:W-:Y:S01]  /*01c0*/  IADD3 R6, P0, PT, R8.reuse, UR10, RZ ;  /* 0x0000000a08067c10 */ /* 0x048fe2000ff1e0ff */
[----:B------:R-:W3:Y:S01]  /*01d0*/  LDCU UR7, c[0x0][0x3b8] ;  /* 0x00007700ff0777ac */ /* 0x000ee20008000800 */
[----:B----4-:R-:W-:Y:S02]  /*01e0*/  IMAD R9, R7, UR12, R2 ;  /* 0x0000000c07097c24 */ /* 0x010fe4000f8e0202 */
[----:B------:R-:W-:Y:S01]  /*01f0*/  LEA.HI.X.SX32 R7, R8, UR11, 0x1, P0 ;  /* 0x0000000b08077c11 */ /* 0x000fe200080f0eff */
[----:B------:R-:W4:Y:S01]  /*0200*/  LDCU.128 UR8, c[0x3][URZ] ;  /* 0x00c00000ff0877ac */ /* 0x000f220008000c00 */
[----:B0-----:R-:W5:Y:S01]  /*0210*/  LDG.E.U8.CONSTANT R2, desc[UR4][R4.64] ;  /* 0x0000000404027981 */ /* 0x001f62000c1e9100 */
[----:B-1----:R-:W-:-:S03]  /*0220*/  IADD3 R8, P0, PT, R9, UR14, RZ ;  /* 0x0000000e09087c10 */ /* 0x002fc6000ff1e0ff */
[----:B------:R-:W2:Y:S01]  /*0230*/  LDG.E.U8.CONSTANT R6, desc[UR4][R6.64] ;  /* 0x0000000406067981 */ /* 0x000ea2000c1e9100 */
[----:B------:R-:W-:Y:S01]  /*0240*/  LEA.HI.X.SX32 R9, R9, UR15, 0x1, P0 ;  /* 0x0000000f09097c11 */ /* 0x000fe200080f0eff */
[----:B------:R-:W0:Y:S04]  /*0250*/  LDCU.128 UR12, c[0x3][0x10] ;  /* 0x00c00200ff0c77ac */ /* 0x000e280008000c00 */
[----:B------:R-:W4:Y:S01]  /*0260*/  LDG.E.U8.CONSTANT R8, desc[UR4][R8.64] ;  /* 0x0000000408087981 */ /* 0x000f22000c1e9100 */
[----:B------:R-:W-:-:S05]  /*0270*/  SHF.L.U32 R0, R0, 0x2, RZ ;  /* 0x0000000200007819 */ /* 0x000fca00000006ff */
[----:B---3--:R-:W-:Y:S01]  /*0280*/  IMAD R0, R3, UR7, R0 ;  /* 0x0000000703007c24 */ /* 0x008fe2000f8e0200 */
[----:B-----5:R-:W1:Y:S01]  /*0290*/  I2F.U16 R10, R2 ;  /* 0x00000002000a7306 */ /* 0x020e620000101000 */
[----:B--2---:R-:W-:-:S05]  /*02a0*/  I2FP.F32.U32 R11, R6 ;  /* 0x00000006000b7245 */ /* 0x004fca0000201000 */
[----:B------:R-:W-:Y:S01]  /*02b0*/  FADD R11, R11, -128 ;  /* 0xc30000000b0b7421 */ /* 0x000fe20000000000 */
[----:B----4-:R-:W-:-:S03]  /*02c0*/  I2FP.F32.U32 R4, R8 ;  /* 0x0000000800047245 */ /* 0x010fc60000201000 */
[C---:B------:R-:W-:Y:S01]  /*02d0*/  FMUL R5, R11.reuse, UR9 ;  /* 0x000000090b057c20 */ /* 0x040fe20008400000 */
[C---:B0-----:R-:W-:Y:S01]  /*02e0*/  FMUL R7, R11.reuse, UR12 ;  /* 0x0000000c0b077c20 */ /* 0x041fe20008400000 */
[----:B-1----:R-:W-:Y:S01]  /*02f0*/  FADD R10, R10, -16 ;  /* 0xc18000000a0a7421 */ /* 0x002fe20000000000 */
[----:B------:R-:W-:Y:S01]  /*0300*/  FMUL R11, R11, UR15 ;  /* 0x0000000f0b0b7c20 */ /* 0x000fe20008400000 */
[----:B------:R-:W-:Y:S02]  /*0310*/  FADD R4, R4, -128 ;  /* 0xc300000004047421 */ /* 0x000fe40000000000 */
[C---:B------:R-:W-:Y:S01]  /*0320*/  FFMA R5, R10.reuse, UR8, R5 ;  /* 0x000000080a057c23 */ /* 0x040fe20008000005 */
[C---:B------:R-:W-:Y:S01]  /*0330*/  FFMA R11, R10.reuse, UR14, R11 ;  /* 0x0000000e0a0b7c23 */ /* 0x040fe2000800000b */
[----:B------:R-:W-:Y:S01]  /*0340*/  FFMA R7, R10, UR11, R7 ;  /* 0x0000000b0a077c23 */ /* 0x000fe20008000007 */
[----:B------:R-:W0:Y:S01]  /*0350*/  LDCU.64 UR8, c[0x0][0x3b0] ;  /* 0x00007600ff0877ac */ /* 0x000e220008000a00 */
[C---:B------:R-:W-:Y:S01]  /*0360*/  FFMA R5, R4.reuse, UR10, R5 ;  /* 0x0000000a04057c23 */ /* 0x040fe20008000005 */
[C---:B------:R-:W-:Y:S01]  /*0370*/  FFMA R11, R4.reuse, UR6, R11 ;  /* 0x00000006040b7c23 */ /* 0x040fe2000800000b */
[----:B------:R-:W-:Y:S01]  /*0380*/  FFMA R7, R4, UR13, R7 ;  /* 0x0000000d04077c23 */ /* 0x000fe20008000007 */
[----:B------:R-:W1:Y:S01]  /*0390*/  LDCU UR6, c[0x0][0x3c4] ;  /* 0x00007880ff0677ac */ /* 0x000e620008000800 */
[----:B------:R-:W-:Y:S01]  /*03a0*/  FADD R5, R5, 0.5 ;  /* 0x3f00000005057421 */ /* 0x000fe20000000000 */
[----:B------:R-:W-:Y:S01]  /*03b0*/  FADD R11, R11, 0.5 ;  /* 0x3f0000000b0b7421 */ /* 0x000fe20000000000 */
[----:B------:R-:W-:-:S03]  /*03c0*/  FADD R7, R7, 0.5 ;  /* 0x3f00000007077421 */ /* 0x000fc60000000000 */
[----:B------:R-:W-:Y:S02]  /*03d0*/  FMNMX R5, R5, 255, PT ;  /* 0x437f000005057809 */ /* 0x000fe40003800000 */
[----:B------:R-:W-:Y:S02]  /*03e0*/  FMNMX R11, R11, 255, PT ;  /* 0x437f00000b0b7809 */ /* 0x000fe40003800000 */
[----:B------:R-:W-:Y:S02]  /*03f0*/  FMNMX R4, R7, 255, PT ;  /* 0x437f000007047809 */ /* 0x000fe40003800000 */
[----:B------:R-:W-:Y:S02]  /*0400*/  FMNMX R11, RZ, R11, !PT ;  /* 0x0000000bff0b7209 */ /* 0x000fe40007800000 */
[----:B------:R-:W-:Y:S02]  /*0410*/  FMNMX R5, RZ, R5, !PT ;  /* 0x00000005ff057209 */ /* 0x000fe40007800000 */
[----:B------:R-:W-:-:S02]  /*0420*/  FMNMX R6, RZ, R4, !PT ;  /* 0x00000004ff067209 */ /* 0x000fc40007800000 */
[----:B------:R2:W3:Y:S01]  /*0430*/  F2I.U32.TRUNC.NTZ R7, R5 ;  /* 0x0000000500077305 */ /* 0x0004e2000020f000 */
[----:B0-----:R-:W-:Y:S01]  /*0440*/  IADD3 R4, P0, PT, R0, UR8, RZ ;  /* 0x0000000800047c10 */ /* 0x001fe2000ff1e0ff */
[----:B-1----:R-:W-:-:S06]  /*0450*/  UISETP.NE.AND UP0, UPT, UR6, URZ, UPT ;  /* 0x000000ff0600728c */ /* 0x002fcc000bf05270 */
[----:B------:R-:W0:Y:S01]  /*0460*/  F2I.U32.TRUNC.NTZ R9, R6 ;  /* 0x0000000600097305 */ /* 0x000e22000020f000 */
[----:B--2---:R-:W-:-:S05]  /*0470*/  LEA.HI.X.SX32 R5, R0, UR9, 0x1, P0 ;  /* 0x0000000900057c11 */ /* 0x004fca00080f0eff */
[----:B---3--:R1:W-:Y:S02]  /*0480*/  STG.E.U8 desc[UR4][R4.64], R7 ;  /* 0x0000000704007986 */ /* 0x0083e4000c101104 */
[----:B------:R-:W2:Y:S02]  /*0490*/  F2I.U32.TRUNC.NTZ R11, R11 ;  /* 0x0000000b000b7305 */ /* 0x000ea4000020f000 */
[----:B0-----:R1:W-:Y:S04]  /*04a0*/  STG.E.U8 desc[UR4][R4.64+0x1], R9 ;  /* 0x0000010904007986 */ /* 0x0013e8000c101104 */
[----:B--2---:R1:W-:Y:S01]  /*04b0*/  STG.E.U8 desc[UR4][R4.64+0x2], R11 ;  /* 0x0000020b04007986 */ /* 0x0043e2000c101104 */
[----:B------:R-:W-:Y:S05]  /*04c0*/  BRA.U !UP0, `(.L_x_1) ;  /* 0x00000001080c7547 */ /* 0x000fea000b800000 */
[----:B------:R-:W-:-:S04]  /*04d0*/  UISETP.NE.AND UP0, UPT, UR6, 0x1, UPT ;  /* 0x000000010600788c */ /* 0x000fc8000bf05270 */
[----:B------:R-:W-:-:S06]  /*04e0*/  USEL UR6, URZ, 0xff, UP0 ;  /* 0x000000ffff067887 */ /* 0x000fcc0008000000 */
[----:B------:R-:W-:-:S07]  /*04f0*/  MOV R2, UR6 ;  /* 0x0000000600027c02 */ /* 0x000fce0008000f00 */
.L_x_1:
[----:B------:R-:W-:Y:S01]  /*0500*/  STG.E.U8 desc[UR4][R4.64+0x3], R2 ;  /* 0x0000030204007986 */ /* 0x000fe2000c101104 */
[----:B------:R-:W-:Y:S05]  /*0510*/  EXIT ;  /* 0x000000000000794d */ /* 0x000fea0003800000 */
.L_x_2:
        /* <DEDUP_REMOVED lines=14> */
.L_x_5:


//--------------------- .text._Z25yuv420_to_rgb_p3c3_kernelPKhiS0_iS0_iPhiii --------------------------
	.section	.text._Z25yuv420_to_rgb_p3c3_kernelPKhiS0_iS0_iPhiii,"ax",@progbits
	.align	128
        .global         _Z25yuv420_to_rgb_p3c3_kernelPKhiS0_iS0_iPhiii
        .type           _Z25yuv420_to_rgb_p3c3_kernelPKhiS0_iS0_iPhiii,@function
        .size           _Z25yuv420_to_rgb_p3c3_kernelPKhiS0_iS0_iPhiii,(.L_x_6 - _Z25yuv420_to_rgb_p3c3_kernelPKhiS0_iS0_iPhiii)
        .other          _Z25yuv420_to_rgb_p3c3_kernelPKhiS0_iS0_iPhiii,@"STO_CUDA_ENTRY STV_DEFAULT"
_Z25yuv420_to_rgb_p3c3_kernelPKhiS0_iS0_iPhiii:
.text._Z25yuv420_to_rgb_p3c3_kernelPKhiS0_iS0_iPhiii:
        /* <DEDUP_REMOVED lines=15> */
[----:B------:R-:W-:Y:S02]  /*00f0*/  SHF.R.U32.HI R5, RZ, 0x1, R0 ;  /* 0x00000001ff057819 */ /* 0x000fe40000011600 */
[--C-:B------:R-:W-:Y:S01]  /*0100*/  SHF.R.S32.HI R2, RZ, 0x1, R3.reuse ;  /* 0x00000001ff027819 */ /* 0x100fe20000011403 */
        /* <DEDUP_REMOVED lines=21> */
[----:B------:R-:W3:Y:S01]  /*0260*/  LDG.E.U8.CONSTANT R8, desc[UR4][R8.64] ;  /* 0x0000000408087981 */ /* 0x000ee2000c1e9100 */
[----:B-----5:R-:W-:-:S02]  /*0270*/  I2FP.F32.U32 R10, R6 ;  /* 0x00000006000a7245 */ /* 0x020fc40000201000 */
[----:B--2---:R-:W-:-:S03]  /*0280*/  I2FP.F32.U32 R2, R4 ;  /* 0x0000000400027245 */ /* 0x004fc60000201000 */
[----:B------:R-:W-:Y:S02]  /*0290*/  FADD R10, R10, -128 ;  /* 0xc30000000a0a7421 */ /* 0x000fe40000000000 */
[----:B------:R-:W-:Y:S02]  /*02a0*/  FADD R2, R2, -16 ;  /* 0xc180000002027421 */ /* 0x000fe40000000000 */
[C---:B0-----:R-:W-:Y:S01]  /*02b0*/  FMUL R5, R10.reuse, UR12 ;  /* 0x0000000c0a057c20 */ /* 0x041fe20008400000 */
[----:B----4-:R-:W-:Y:S01]  /*02c0*/  FMUL R7, R10, UR9 ;  /* 0x000000090a077c20 */ /* 0x010fe20008400000 */
[----:B---3--:R-:W-:Y:S02]  /*02d0*/  I2FP.F32.U32 R11, R8 ;  /* 0x00000008000b7245 */ /* 0x008fe40000201000 */
[----:B------:R-:W-:Y:S01]  /*02e0*/  FFMA R6, R2, UR11, R5 ;  /* 0x0000000b02067c23 */ /* 0x000fe20008000005 */
[----:B------:R-:W-:Y:S01]  /*02f0*/  FMUL R5, R10, UR15 ;  /* 0x0000000f0a057c20 */ /* 0x000fe20008400000 */
[C---:B------:R-:W-:Y:S01]  /*0300*/  FFMA R4, R2.reuse, UR8, R7 ;  /* 0x0000000802047c23 */ /* 0x040fe20008000007 */
[----:B------:R-:W-:Y:S01]  /*0310*/  FADD R11, R11, -128 ;  /* 0xc30000000b0b7421 */ /* 0x000fe20000000000 */
[----:B------:R-:W0:Y:S01]  /*0320*/  LDCU.64 UR8, c[0x0][0x3b0] ;  /* 0x00007600ff0877ac */ /* 0x000e220008000a00 */
[----:B------:R-:W-:-:S02]  /*0330*/  FFMA R2, R2, UR14, R5 ;  /* 0x0000000e02027c23 */ /* 0x000fc40008000005 */
[C---:B------:R-:W-:Y:S01]  /*0340*/  FFMA R4, R11.reuse, UR10, R4 ;  /* 0x0000000a0b047c23 */ /* 0x040fe20008000004 */
[C---:B------:R-:W-:Y:S01]  /*0350*/  FFMA R6, R11.reuse, UR13, R6 ;  /* 0x0000000d0b067c23 */ /* 0x040fe20008000006 */
[----:B------:R-:W-:Y:S02]  /*0360*/  FFMA R2, R11, UR6, R2 ;  /* 0x000000060b027c23 */ /* 0x000fe40008000002 */
[----:B------:R-:W-:Y:S01]  /*0370*/  FADD R4, R4, 0.5 ;  /* 0x3f00000004047421 */ /* 0x000fe20000000000 */
[----:B------:R-:W-:Y:S01]  /*0380*/  FADD R6, R6, 0.5 ;  /* 0x3f00000006067421 */ /* 0x000fe20000000000 */
[----:B------:R-:W-:-:S03]  /*0390*/  FADD R2, R2, 0.5 ;  /* 0x3f00000002027421 */ /* 0x000fc60000000000 */
[----:B------:R-:W-:Y:S02]  /*03a0*/  FMNMX R4, R4, 255, PT ;  /* 0x437f000004047809 */ /* 0x000fe40003800000 */
[----:B------:R-:W-:Y:S02]  /*03b0*/  FMNMX R6, R6, 255, PT ;  /* 0x437f000006067809 */ /* 0x000fe40003800000 */
[----:B------:R-:W-:Y:S01]  /*03c0*/  FMNMX R2, R2, 255, PT ;  /* 0x437f000002027809 */ /* 0x000fe20003800000 */
[----:B------:R-:W-:Y:S01]  /*03d0*/  IMAD R8, R0, UR7, RZ ;  /* 0x0000000700087c24 */ /* 0x000fe2000f8e02ff */
[----:B------:R-:W-:Y:S02]  /*03e0*/  FMNMX R4, RZ, R4, !PT ;  /* 0x00000004ff047209 */ /* 0x000fe40007800000 */
[----:B------:R-:W-:Y:S02]  /*03f0*/  FMNMX R6, RZ, R6, !PT ;  /* 0x00000006ff067209 */ /* 0x000fe40007800000 */
[----:B------:R-:W-:Y:S01]  /*0400*/  FMNMX R0, RZ, R2, !PT ;  /* 0x00000002ff007209 */ /* 0x000fe20007800000 */
[----:B------:R-:W1:Y:S01]  /*0410*/  F2I.U32.TRUNC.NTZ R5, R4 ;  /* 0x0000000400057305 */ /* 0x000e62000020f000 */
[----:B------:R-:W-:-:S07]  /*0420*/  IMAD R8, R3, 0x3, R8 ;  /* 0x0000000303087824 */ /* 0x000fce00078e0208 */
[----:B------:R-:W2:Y:S01]  /*0430*/  F2I.U32.TRUNC.NTZ R7, R6 ;  /* 0x0000000600077305 */ /* 0x000ea2000020f000 */
[----:B0-----:R-:W-:-:S07]  /*0440*/  IADD3 R2, P0, PT, R8, UR8, RZ ;  /* 0x0000000808027c10 */ /* 0x001fce000ff1e0ff */
[----:B------:R-:W0:Y:S01]  /*0450*/  F2I.U32.TRUNC.NTZ R9, R0 ;  /* 0x0000000000097305 */ /* 0x000e22000020f000 */
[----:B------:R-:W-:-:S05]  /*0460*/  LEA.HI.X.SX32 R3, R8, UR9, 0x1, P0 ;  /* 0x0000000908037c11 */ /* 0x000fca00080f0eff */
[----:B-1----:R-:W-:Y:S04]  /*0470*/  STG.E.U8 desc[UR4][R2.64], R5 ;  /* 0x0000000502007986 */ /* 0x002fe8000c101104 */
[----:B--2---:R-:W-:Y:S04]  /*0480*/  STG.E.U8 desc[UR4][R2.64+0x1], R7 ;  /* 0x0000010702007986 */ /* 0x004fe8000c101104 */
[----:B0-----:R-:W-:Y:S01]  /*0490*/  STG.E.U8 desc[UR4][R2.64+0x2], R9 ;  /* 0x0000020902007986 */ /* 0x001fe2000c101104 */
[----:B------:R-:W-:Y:S05]  /*04a0*/  EXIT ;  /* 0x000000000000794d */ /* 0x000fea0003800000 */
.L_x_3:
        /* <DEDUP_REMOVED lines=13> */
.L_x_6:


//--------------------- .nv.shared.reserved.0     --------------------------
	.section	.nv.shared.reserved.0,"aw",@nobits
	.weak		__nv_reservedSMEM_offset_0_alias
	.size		__nv_reservedSMEM_offset_0_alias, 0, 64
	.other		__nv_reservedSMEM_offset_0_alias,@"STO_CUDA_RESERVED_SHARED STV_DEFAULT"
__nv_reservedSMEM_offset_0_alias:
	.zero		0
	.zero		64


//--------------------- .nv.constant0._Z25yuv420_to_rgb_p3p3_kernelPKhiS0_iS0_iPhS1_S1_iii --------------------------
	.section	.nv.constant0._Z25yuv420_to_rgb_p3p3_kernelPKhiS0_iS0_iPhS1_S1_iii,"a",@progbits
	.sectionflags	@""
	.align	4
.nv.constant0._Z25yuv420_to_rgb_p3p3_kernelPKhiS0_iS0_iPhS1_S1_iii:
	.zero		980


//--------------------- .nv.constant0._Z25yuv420_to_rgb_p3c4_kernelPKhiS0_iS0_iPhiiii --------------------------
	.section	.nv.constant0._Z25yuv420_to_rgb_p3c4_kernelPKhiS0_iS0_iPhiiii,"a",@progbits
	.sectionflags	@""
	.align	4
.nv.constant0._Z25yuv420_to_rgb_p3c4_kernelPKhiS0_iS0_iPhiiii:
	.zero		968


//--------------------- .nv.constant0._Z25yuv420_to_rgb_p3c3_kernelPKhiS0_iS0_iPhiii --------------------------
	.section	.nv.constant0._Z25yuv420_to_rgb_p3c3_kernelPKhiS0_iS0_iPhiii,"a",@progbits
	.sectionflags	@""
	.align	4
.nv.constant0._Z25yuv420_to_rgb_p3c3_kernelPKhiS0_iS0_iPhiii:
	.zero		964


//--------------------- SYMBOLS --------------------------

	.type		.nv.reservedSmem.offset0,@object
	.size		.nv.reservedSmem.offset0,0x4
